	.headerflags	@"EF_CUDA_TEXMODE_UNIFIED EF_CUDA_64BIT_ADDRESS EF_CUDA_ACCELERATORS EF_CUDA_SM90 EF_CUDA_VIRTUAL_SM(EF_CUDA_SM90)"
	.elftype	@"ET_EXEC"


//--------------------- .nv.info                  --------------------------
	.section	.nv.info,"",@"SHT_CUDA_INFO"
	.align	4


	//----- nvinfo : EIATTR_REGCOUNT
	.align		4
        /*0000*/ 	.byte	0x04, 0x2f
        /*0002*/ 	.short	(.L_3 - .L_2)
	.align		4
.L_2:
        /*0004*/ 	.word	index@(triton_poi_fused__native_batch_norm_legit_no_training_relu_14)
        /*0008*/ 	.word	0x00000011


	//----- nvinfo : EIATTR_MIN_STACK_SIZE
	.align		4
.L_3:
        /*000c*/ 	.byte	0x04, 0x12
        /*000e*/ 	.short	(.L_5 - .L_4)
	.align		4
.L_4:
        /*0010*/ 	.word	index@(triton_poi_fused__native_batch_norm_legit_no_training_relu_14)
        /*0014*/ 	.word	0x00000000


	//----- nvinfo : EIATTR_FRAME_SIZE
	.align		4
.L_5:
        /*0018*/ 	.byte	0x04, 0x11
        /*001a*/ 	.short	(.L_7 - .L_6)
	.align		4
.L_6:
        /*001c*/ 	.word	index@(triton_poi_fused__native_batch_norm_legit_no_training_relu_14)
        /*0020*/ 	.word	0x00000000


	//----- nvinfo : EIATTR_MIN_STACK_SIZE
	.align		4
.L_7:
        /*0024*/ 	.byte	0x04, 0x12
        /*0026*/ 	.short	(.L_9 - .L_8)
	.align		4
.L_8:
        /*0028*/ 	.word	index@(triton_poi_fused__native_batch_norm_legit_no_training_relu_14)
        /*002c*/ 	.word	0x00000000
.L_9:


//--------------------- .nv.info.triton_poi_fused__native_batch_norm_legit_no_training_relu_14 --------------------------
	.section	.nv.info.triton_poi_fused__native_batch_norm_legit_no_training_relu_14,"",@"SHT_CUDA_INFO"
	.sectionflags	@""
	.align	4


	//----- nvinfo : EIATTR_CUDA_API_VERSION
	.align		4
        /*0000*/ 	.byte	0x04, 0x37
        /*0002*/ 	.short	(.L_11 - .L_10)
.L_10:
        /*0004*/ 	.word	0x0000007c


	//----- nvinfo : EIATTR_KPARAM_INFO
	.align		4
.L_11:
        /*0008*/ 	.byte	0x04, 0x17
        /*000a*/ 	.short	(.L_13 - .L_12)
.L_12:
        /*000c*/ 	.word	0x00000000
        /*0010*/ 	.short	0x0006
        /*0012*/ 	.short	0x0030
        /*0014*/ 	.byte	0x00, 0xf0, 0x11, 0x00


	//----- nvinfo : EIATTR_KPARAM_INFO
	.align		4
.L_13:
        /*0018*/ 	.byte	0x04, 0x17
        /*001a*/ 	.short	(.L_15 - .L_14)
.L_14:
        /*001c*/ 	.word	0x00000000
        /*0020*/ 	.short	0x0005
        /*0022*/ 	.short	0x0028
        /*0024*/ 	.byte	0x00, 0xf4, 0x21, 0x00


	//----- nvinfo : EIATTR_KPARAM_INFO
	.align		4
.L_15:
        /*0028*/ 	.byte	0x04, 0x17
        /*002a*/ 	.short	(.L_17 - .L_16)
.L_16:
        /*002c*/ 	.word	0x00000000
        /*0030*/ 	.short	0x0004
        /*0032*/ 	.short	0x0020
        /*0034*/ 	.byte	0x00, 0xf4, 0x21, 0x00


	//----- nvinfo : EIATTR_KPARAM_INFO
	.align		4
.L_17:
        /*0038*/ 	.byte	0x04, 0x17
        /*003a*/ 	.short	(.L_19 - .L_18)
.L_18:
        /*003c*/ 	.word	0x00000000
        /*0040*/ 	.short	0x0003
        /*0042*/ 	.short	0x0018
        /*0044*/ 	.byte	0x00, 0xf4, 0x21, 0x00


	//----- nvinfo : EIATTR_KPARAM_INFO
	.align		4
.L_19:
        /*0048*/ 	.byte	0x04, 0x17
        /*004a*/ 	.short	(.L_21 - .L_20)
.L_20:
        /*004c*/ 	.word	0x00000000
        /*0050*/ 	.short	0x0002
        /*0052*/ 	.short	0x0010
        /*0054*/ 	.byte	0x00, 0xf4, 0x21, 0x00


	//----- nvinfo : EIATTR_KPARAM_INFO
	.align		4
.L_21:
        /*0058*/ 	.byte	0x04, 0x17
        /*005a*/ 	.short	(.L_23 - .L_22)
.L_22:
        /*005c*/ 	.word	0x00000000
        /*0060*/ 	.short	0x0001
        /*0062*/ 	.short	0x0008
        /*0064*/ 	.byte	0x00, 0xf4, 0x21, 0x00


	//----- nvinfo : EIATTR_KPARAM_INFO
	.align		4
.L_23:
        /*0068*/ 	.byte	0x04, 0x17
        /*006a*/ 	.short	(.L_25 - .L_24)
.L_24:
        /*006c*/ 	.word	0x00000000
        /*0070*/ 	.short	0x0000
        /*0072*/ 	.short	0x0000
        /*0074*/ 	.byte	0x00, 0xf4, 0x21, 0x00


	//----- nvinfo : EIATTR_SPARSE_MMA_MASK
	.align		4
.L_25:
        /*0078*/ 	.byte	0x03, 0x50
        /*007a*/ 	.short	0x0000


	//----- nvinfo : EIATTR_MAXREG_COUNT
	.align		4
        /*007c*/ 	.byte	0x03, 0x1b
        /*007e*/ 	.short	0x00ff


	//----- nvinfo : EIATTR_EXIT_INSTR_OFFSETS
	.align		4
        /*0080*/ 	.byte	0x04, 0x1c
        /*0082*/ 	.short	(.L_27 - .L_26)


	//   ....[0]....
.L_26:
        /*0084*/ 	.word	0x00000360


	//----- nvinfo : EIATTR_REQNTID
	.align		4
.L_27:
        /*0088*/ 	.byte	0x04, 0x10
        /*008a*/ 	.short	(.L_29 - .L_28)
.L_28:
        /*008c*/ 	.word	0x00000080
        /*0090*/ 	.word	0x00000001
        /*0094*/ 	.word	0x00000001


	//----- nvinfo : EIATTR_CBANK_PARAM_SIZE
	.align		4
.L_29:
        /*0098*/ 	.byte	0x03, 0x19
        /*009a*/ 	.short	0x0034


	//----- nvinfo : EIATTR_PARAM_CBANK
	.align		4
        /*009c*/ 	.byte	0x04, 0x0a
        /*009e*/ 	.short	(.L_31 - .L_30)
	.align		4
.L_30:
        /*00a0*/ 	.word	index@(.nv.constant0.triton_poi_fused__native_batch_norm_legit_no_training_relu_14)
        /*00a4*/ 	.short	0x0210
        /*00a6*/ 	.short	0x0034


	//----- nvinfo : EIATTR_SW_WAR
	.align		4
.L_31:
        /*00a8*/ 	.byte	0x04, 0x36
        /*00aa*/ 	.short	(.L_33 - .L_32)
.L_32:
        /*00ac*/ 	.word	0x00000008
.L_33:


//--------------------- .nv.callgraph             --------------------------
	.section	.nv.callgraph,"",@"SHT_CUDA_CALLGRAPH"
	.align	4
	.sectionentsize	8
	.align		4
        /*0000*/ 	.word	0x00000000
	.align		4
        /*0004*/ 	.word	0xffffffff
	.align		4
        /*0008*/ 	.word	0x00000000
	.align		4
        /*000c*/ 	.word	0xfffffffe
	.align		4
        /*0010*/ 	.word	0x00000000
	.align		4
        /*0014*/ 	.word	0xfffffffd
	.align		4
        /*0018*/ 	.word	0x00000000
	.align		4
        /*001c*/ 	.word	0xfffffffc


//--------------------- .nv.constant4             --------------------------
	.section	.nv.constant4,"a",@progbits
	.align	8
	.align		8
.nv.constant4:
        /*0000*/ 	.dword	_$_str
	.align		8
        /*0008*/ 	.dword	_$_str_$_2


//--------------------- .text.triton_poi_fused__native_batch_norm_legit_no_training_relu_14 --------------------------
	.section	.text.triton_poi_fused__native_batch_norm_legit_no_training_relu_14,"ax",@progbits
	.align	128
        .global         triton_poi_fused__native_batch_norm_legit_no_training_relu_14
        .type           triton_poi_fused__native_batch_norm_legit_no_training_relu_14,@function
        .size           triton_poi_fused__native_batch_norm_legit_no_training_relu_14,(.L_x_1 - triton_poi_fused__native_batch_norm_legit_no_training_relu_14)
        .other          triton_poi_fused__native_batch_norm_legit_no_training_relu_14,@"STO_CUDA_ENTRY STV_DEFAULT"
triton_poi_fused__native_batch_norm_legit_no_training_relu_14:
.text.triton_poi_fused__native_batch_norm_legit_no_training_relu_14:
[----:B------:R-:W-:Y:S01]  /*0000*/  LDC R1, c[0x0][0x28] ;  /* 0x00000a00ff017b82 */ /* 0x000fe20000000800 */
[----:B------:R-:W1:Y:S07]  /*0010*/  S2R R0, SR_TID.X ;  /* 0x0000000000007919 */ /* 0x000e6e0000002100 */
[----:B------:R-:W2:Y:S01]  /*0020*/  LDC.64 R6, c[0x0][0x220] ;  /* 0x00008800ff067b82 */ /* 0x000ea20000000a00 */
[----:B------:R-:W-:Y:S01]  /*0030*/  ULDC.64 UR4, c[0x0][0x208] ;  /* 0x0000820000047ab9 */ /* 0x000fe20000000a00 */
[----:B------:R-:W3:Y:S06]  /*0040*/  S2R R5, SR_CTAID.X ;  /* 0x0000000000057919 */ /* 0x000eec0000002500 */
[----:B------:R-:W4:Y:S08]  /*0050*/  LDC.64 R8, c[0x0][0x228] ;  /* 0x00008a00ff087b82 */ /* 0x000f300000000a00 */
[----:B------:R-:W5:Y:S01]  /*0060*/  LDC.64 R10, c[0x0][0x230] ;  /* 0x00008c00ff0a7b82 */ /* 0x000f620000000a00 */
[----:B-1----:R-:W-:-:S02]  /*0070*/  SHF.L.U32 R0, R0, 0x1, RZ ;  /* 0x0000000100007819 */ /* 0x002fc400000006ff */
[----:B---3--:R-:W-:Y:S02]  /*0080*/  SHF.R.S32.HI R3, RZ, 0x17, R5 ;  /* 0x00000017ff037819 */ /* 0x008fe40000011405 */
[----:B------:R-:W-:Y:S02]  /*0090*/  LOP3.LUT R0, R0, 0xfe, RZ, 0xc0, !PT ;  /* 0x000000fe00007812 */ /* 0x000fe400078ec0ff */
[----:B------:R-:W-:Y:S02]  /*00a0*/  SGXT R3, R3, 0x1 ;  /* 0x000000010303781a */ /* 0x000fe40000000200 */
[----:B------:R-:W-:Y:S02]  /*00b0*/  LEA R0, R5, R0, 0x8 ;  /* 0x0000000005007211 */ /* 0x000fe400078e40ff */
[----:B------:R-:W1:Y:S02]  /*00c0*/  LDC.64 R4, c[0x0][0x218] ;  /* 0x00008600ff047b82 */ /* 0x000e640000000a00 */
[----:B------:R-:W-:-:S04]  /*00d0*/  LEA.HI R3, R3, R0, RZ, 0x6 ;  /* 0x0000000003037211 */ /* 0x000fc800078f30ff */
[--C-:B------:R-:W-:Y:S02]  /*00e0*/  SHF.R.S32.HI R2, RZ, 0x6, R3.reuse ;  /* 0x00000006ff027819 */ /* 0x100fe40000011403 */
[----:B------:R-:W-:-:S04]  /*00f0*/  SHF.R.S32.HI R3, RZ, 0x1f, R3 ;  /* 0x0000001fff037819 */ /* 0x000fc80000011403 */
[----:B------:R-:W-:-:S04]  /*0100*/  LEA.HI R3, R3, R2, RZ, 0x8 ;  /* 0x0000000203037211 */ /* 0x000fc800078f40ff */
[----:B------:R-:W-:-:S04]  /*0110*/  LOP3.LUT R3, R3, 0xffffff00, RZ, 0xc0, !PT ;  /* 0xffffff0003037812 */ /* 0x000fc800078ec0ff */
[----:B------:R-:W-:Y:S02]  /*0120*/  IADD3 R13, R2, -R3, RZ ;  /* 0x80000003020d7210 */ /* 0x000fe40007ffe0ff */
[----:B------:R-:W3:Y:S03]  /*0130*/  LDC.64 R2, c[0x0][0x210] ;  /* 0x00008400ff027b82 */ /* 0x000ee60000000a00 */
[----:B--2---:R-:W-:-:S06]  /*0140*/  IMAD.WIDE R6, R13, 0x4, R6 ;  /* 0x000000040d067825 */ /* 0x004fcc00078e0206 */
[----:B------:R-:W2:Y:S01]  /*0150*/  LDG.E.EL R6, desc[UR4][R6.64] ;  /* 0x0000000406067981 */ /* 0x000ea2000c2e1900 */
[----:B-1----:R-:W-:-:S05]  /*0160*/  IMAD.WIDE R4, R13, 0x4, R4 ;  /* 0x000000040d047825 */ /* 0x002fca00078e0204 */
[----:B------:R1:W2:Y:S01]  /*0170*/  LDG.E.EL R12, desc[UR4][R4.64] ;  /* 0x00000004040c7981 */ /* 0x0002a2000c2e1900 */
[----:B---3--:R-:W-:Y:S01]  /*0180*/  IMAD.WIDE R2, R0, 0x4, R2 ;  /* 0x0000000400027825 */ /* 0x008fe200078e0202 */
[----:B------:R-:W-:Y:S01]  /*0190*/  HFMA2.MMA R14, -RZ, RZ, 1.625, 0 ;  /* 0x3e800000ff0e7435 */ /* 0x000fe200000001ff */
[----:B-1----:R-:W1:Y:S04]  /*01a0*/  LDC.64 R4, c[0x0][0x238] ;  /* 0x00008e00ff047b82 */ /* 0x002e680000000a00 */
[----:B------:R-:W3:Y:S01]  /*01b0*/  LDG.E.64 R2, desc[UR4][R2.64] ;  /* 0x0000000402027981 */ /* 0x000ee2000c1e1b00 */
[----:B----4-:R-:W-:-:S04]  /*01c0*/  IMAD.WIDE R8, R13, 0x4, R8 ;  /* 0x000000040d087825 */ /* 0x010fc800078e0208 */
[----:B-----5:R-:W-:Y:S02]  /*01d0*/  IMAD.WIDE R10, R13, 0x4, R10 ;  /* 0x000000040d0a7825 */ /* 0x020fe400078e020a */
[----:B------:R-:W4:Y:S04]  /*01e0*/  LDG.E.EL R8, desc[UR4][R8.64] ;  /* 0x0000000408087981 */ /* 0x000f28000c2e1900 */
[----:B------:R-:W4:Y:S01]  /*01f0*/  LDG.E.EL R11, desc[UR4][R10.64] ;  /* 0x000000040a0b7981 */ /* 0x000f22000c2e1900 */
[----:B-1----:R-:W-:-:S04]  /*0200*/  IMAD.WIDE R4, R0, 0x4, R4 ;  /* 0x0000000400047825 */ /* 0x002fc800078e0204 */
[----:B--2---:R-:W-:-:S04]  /*0210*/  FADD R6, R6, 0.0010000000474974513054 ;  /* 0x3a83126f06067421 */ /* 0x004fc80000000000 */
[----:B------:R-:W1:Y:S02]  /*0220*/  MUFU.SQRT R7, R6 ;  /* 0x0000000600077308 */ /* 0x000e640000002000 */
[C---:B-1----:R-:W-:Y:S02]  /*0230*/  FSETP.GT.AND P0, PT, R7.reuse, 8.50705917302346158658e+37, PT ;  /* 0x7e8000000700780b */ /* 0x042fe40003f04000 */
[----:B------:R-:W-:-:S11]  /*0240*/  FSETP.GEU.AND P1, PT, R7, 1.175494350822287508e-38, PT ;  /* 0x008000000700780b */ /* 0x000fd60003f2e000 */
[----:B------:R-:W-:-:S04]  /*0250*/  @P0 FMUL R7, R7, 0.25 ;  /* 0x3e80000007070820 */ /* 0x000fc80000400000 */
[----:B------:R-:W-:-:S06]  /*0260*/  @!P1 FMUL R7, R7, 16777216 ;  /* 0x4b80000007079820 */ /* 0x000fcc0000400000 */
[----:B------:R-:W1:Y:S01]  /*0270*/  MUFU.RCP R7, R7 ;  /* 0x0000000700077308 */ /* 0x000e620000001000 */
[----:B------:R-:W-:Y:S01]  /*0280*/  FSEL R14, R14, 1, P0 ;  /* 0x3f8000000e0e7808 */ /* 0x000fe20000000000 */
[----:B---3--:R-:W-:-:S04]  /*0290*/  FADD R2, R2, -R12 ;  /* 0x8000000c02027221 */ /* 0x008fc80000000000 */
[----:B------:R-:W-:Y:S01]  /*02a0*/  @!P1 FMUL R14, R14, 16777216 ;  /* 0x4b8000000e0e9820 */ /* 0x000fe20000400000 */
[----:B------:R-:W-:-:S03]  /*02b0*/  FADD R3, R3, -R12 ;  /* 0x8000000c03037221 */ /* 0x000fc60000000000 */
[----:B-1----:R-:W-:-:S04]  /*02c0*/  FMUL R14, R7, R14 ;  /* 0x0000000e070e7220 */ /* 0x002fc80000400000 */
[-C--:B------:R-:W-:Y:S01]  /*02d0*/  FMUL R2, R2, R14.reuse ;  /* 0x0000000e02027220 */ /* 0x080fe20000400000 */
[----:B------:R-:W-:-:S03]  /*02e0*/  FMUL R14, R3, R14 ;  /* 0x0000000e030e7220 */ /* 0x000fc60000400000 */
[C-C-:B----4-:R-:W-:Y:S01]  /*02f0*/  FFMA R2, R8.reuse, R2, R11.reuse ;  /* 0x0000000208027223 */ /* 0x150fe2000000000b */
[----:B------:R-:W-:-:S04]  /*0300*/  FFMA R14, R8, R14, R11 ;  /* 0x0000000e080e7223 */ /* 0x000fc8000000000b */
[----:B------:R-:W-:Y:S02]  /*0310*/  FSETP.GEU.AND P0, PT, R2, RZ, PT ;  /* 0x000000ff0200720b */ /* 0x000fe40003f0e000 */
[----:B------:R-:W-:Y:S02]  /*0320*/  FSETP.GEU.AND P1, PT, R14, RZ, PT ;  /* 0x000000ff0e00720b */ /* 0x000fe40003f2e000 */
[----:B------:R-:W-:Y:S02]  /*0330*/  FSEL R2, R2, RZ, P0 ;  /* 0x000000ff02027208 */ /* 0x000fe40000000000 */
[----:B------:R-:W-:-:S05]  /*0340*/  FSEL R3, R14, RZ, P1 ;  /* 0x000000ff0e037208 */ /* 0x000fca0000800000 */
[----:B------:R-:W-:Y:S01]  /*0350*/  STG.E.64 desc[UR4][R4.64], R2 ;  /* 0x0000000204007986 */ /* 0x000fe2000c101b04 */
[----:B------:R-:W-:Y:S05]  /*0360*/  EXIT ;  /* 0x000000000000794d */ /* 0x000fea0003800000 */
.L_x_0:
[----:B------:R-:W-:-:S00]  /*0370*/  BRA `(.L_x_0) ;  /* 0xfffffffc00fc7947 */ /* 0x000fc0000383ffff */
[----:B------:R-:W-:-:S00]  /*0380*/  NOP ;  /* 0x0000000000007918 */ /* 0x000fc00000000000 */
[----:B------:R-:W-:-:S00]  /*0390*/  NOP ;  /* 0x0000000000007918 */ /* 0x000fc00000000000 */
[----:B------:R-:W-:-:S00]  /*03a0*/  NOP ;  /* 0x0000000000007918 */ /* 0x000fc00000000000 */
[----:B------:R-:W-:-:S00]  /*03b0*/  NOP ;  /* 0x0000000000007918 */ /* 0x000fc00000000000 */
[----:B------:R-:W-:-:S00]  /*03c0*/  NOP ;  /* 0x0000000000007918 */ /* 0x000fc00000000000 */
[----:B------:R-:W-:-:S00]  /*03d0*/  NOP ;  /* 0x0000000000007918 */ /* 0x000fc00000000000 */
[----:B------:R-:W-:-:S00]  /*03e0*/  NOP ;  /* 0x0000000000007918 */ /* 0x000fc00000000000 */
[----:B------:R-:W-:-:S00]  /*03f0*/  NOP ;  /* 0x0000000000007918 */ /* 0x000fc00000000000 */
.L_x_1:


//--------------------- .nv.global.init           --------------------------
	.section	.nv.global.init,"aw",@progbits
.nv.global.init:
	.type		_$_str,@object
	.size		_$_str,(_$_str_$_2 - _$_str)
_$_str:
        /*0000*/ 	.byte	0x5f, 0x5f, 0x43, 0x55, 0x44, 0x41, 0x5f, 0x46, 0x54, 0x5a, 0x00
	.type		_$_str_$_2,@object
	.size		_$_str_$_2,(.L_1 - _$_str_$_2)
_$_str_$_2:
        /*000b*/ 	.byte	0x5f, 0x5f, 0x43, 0x55, 0x44, 0x41, 0x5f, 0x50, 0x52, 0x45, 0x43, 0x5f, 0x53, 0x51, 0x52, 0x54
        /*001b*/ 	.byte	0x00
.L_1:


//--------------------- .nv.constant0.triton_poi_fused__native_batch_norm_legit_no_training_relu_14 --------------------------
	.section	.nv.constant0.triton_poi_fused__native_batch_norm_legit_no_training_relu_14,"a",@progbits
	.sectionflags	@""
	.align	4
.nv.constant0.triton_poi_fused__native_batch_norm_legit_no_training_relu_14:
	.zero		580
